//
// Generated by NVIDIA NVVM Compiler
//
// Compiler Build ID: CL-36424714
// Cuda compilation tools, release 13.0, V13.0.88
// Based on NVVM 20.0.0
//

.version 9.0
.target sm_100
.address_size 64

	// .globl	_Z15prefixSumGlobalPiS_i
// _ZZ15prefixSumGlobalPiS_iE4temp has been demoted
// _ZZ15prefixSumSharedPiS_iE4temp has been demoted
// _ZZ20prefixSumWarpShufflePiS_iE8warpSums has been demoted

.visible .entry _Z15prefixSumGlobalPiS_i(
	.param .u64 .ptr .align 1 _Z15prefixSumGlobalPiS_i_param_0,
	.param .u64 .ptr .align 1 _Z15prefixSumGlobalPiS_i_param_1,
	.param .u32 _Z15prefixSumGlobalPiS_i_param_2
)
{
	.reg .pred 	%p<5>;
	.reg .b32 	%r<25>;
	.reg .b64 	%rd<9>;
	// demoted variable
	.shared .align 4 .b8 _ZZ15prefixSumGlobalPiS_iE4temp[4096];
	ld.param.u64 	%rd1, [_Z15prefixSumGlobalPiS_i_param_0];
	ld.param.u64 	%rd2, [_Z15prefixSumGlobalPiS_i_param_1];
	ld.param.u32 	%r9, [_Z15prefixSumGlobalPiS_i_param_2];
	mov.u32 	%r1, %tid.x;
	mov.u32 	%r10, %ctaid.x;
	mov.u32 	%r2, %ntid.x;
	mad.lo.s32 	%r3, %r10, %r2, %r1;
	setp.ge.s32 	%p1, %r3, %r9;
	@%p1 bra 	$L__BB0_7;
	cvta.to.global.u64 	%rd3, %rd1;
	mul.wide.s32 	%rd4, %r3, 4;
	add.s64 	%rd5, %rd3, %rd4;
	ld.global.u32 	%r11, [%rd5];
	shl.b32 	%r12, %r1, 2;
	mov.u32 	%r13, _ZZ15prefixSumGlobalPiS_iE4temp;
	add.s32 	%r4, %r13, %r12;
	st.shared.u32 	[%r4], %r11;
	bar.sync 	0;
	setp.lt.u32 	%p2, %r2, 2;
	@%p2 bra 	$L__BB0_6;
	mov.b32 	%r23, 1;
$L__BB0_3:
	setp.lt.u32 	%p3, %r1, %r23;
	mov.b32 	%r24, 0;
	@%p3 bra 	$L__BB0_5;
	sub.s32 	%r16, %r1, %r23;
	shl.b32 	%r17, %r16, 2;
	add.s32 	%r19, %r13, %r17;
	ld.shared.u32 	%r24, [%r19];
$L__BB0_5:
	bar.sync 	0;
	ld.shared.u32 	%r20, [%r4];
	add.s32 	%r21, %r20, %r24;
	st.shared.u32 	[%r4], %r21;
	bar.sync 	0;
	shl.b32 	%r23, %r23, 1;
	setp.lt.u32 	%p4, %r23, %r2;
	@%p4 bra 	$L__BB0_3;
$L__BB0_6:
	ld.shared.u32 	%r22, [%r4];
	cvta.to.global.u64 	%rd6, %rd2;
	add.s64 	%rd8, %rd6, %rd4;
	st.global.u32 	[%rd8], %r22;
$L__BB0_7:
	ret;

}
	// .globl	_Z15prefixSumSharedPiS_i
.visible .entry _Z15prefixSumSharedPiS_i(
	.param .u64 .ptr .align 1 _Z15prefixSumSharedPiS_i_param_0,
	.param .u64 .ptr .align 1 _Z15prefixSumSharedPiS_i_param_1,
	.param .u32 _Z15prefixSumSharedPiS_i_param_2
)
{
	.reg .pred 	%p<6>;
	.reg .b32 	%r<25>;
	.reg .b64 	%rd<9>;
	// demoted variable
	.shared .align 4 .b8 _ZZ15prefixSumSharedPiS_iE4temp[4096];
	ld.param.u64 	%rd1, [_Z15prefixSumSharedPiS_i_param_0];
	ld.param.u64 	%rd2, [_Z15prefixSumSharedPiS_i_param_1];
	ld.param.u32 	%r9, [_Z15prefixSumSharedPiS_i_param_2];
	mov.u32 	%r1, %tid.x;
	mov.u32 	%r10, %ctaid.x;
	mov.u32 	%r2, %ntid.x;
	mad.lo.s32 	%r3, %r10, %r2, %r1;
	setp.ge.s32 	%p1, %r3, %r9;
	shl.b32 	%r11, %r1, 2;
	mov.u32 	%r12, _ZZ15prefixSumSharedPiS_iE4temp;
	add.s32 	%r4, %r12, %r11;
	@%p1 bra 	$L__BB1_2;
	cvta.to.global.u64 	%rd3, %rd1;
	mul.wide.s32 	%rd4, %r3, 4;
	add.s64 	%rd5, %rd3, %rd4;
	ld.global.u32 	%r13, [%rd5];
	st.shared.u32 	[%r4], %r13;
$L__BB1_2:
	bar.sync 	0;
	setp.lt.u32 	%p2, %r2, 2;
	@%p2 bra 	$L__BB1_7;
	mov.b32 	%r23, 1;
$L__BB1_4:
	setp.lt.u32 	%p3, %r1, %r23;
	mov.b32 	%r24, 0;
	@%p3 bra 	$L__BB1_6;
	sub.s32 	%r16, %r1, %r23;
	shl.b32 	%r17, %r16, 2;
	add.s32 	%r19, %r12, %r17;
	ld.shared.u32 	%r24, [%r19];
$L__BB1_6:
	bar.sync 	0;
	ld.shared.u32 	%r20, [%r4];
	add.s32 	%r21, %r20, %r24;
	st.shared.u32 	[%r4], %r21;
	bar.sync 	0;
	shl.b32 	%r23, %r23, 1;
	setp.lt.u32 	%p4, %r23, %r2;
	@%p4 bra 	$L__BB1_4;
$L__BB1_7:
	setp.ge.s32 	%p5, %r3, %r9;
	@%p5 bra 	$L__BB1_9;
	ld.shared.u32 	%r22, [%r4];
	cvta.to.global.u64 	%rd6, %rd2;
	mul.wide.s32 	%rd7, %r3, 4;
	add.s64 	%rd8, %rd6, %rd7;
	st.global.u32 	[%rd8], %r22;
$L__BB1_9:
	ret;

}
	// .globl	_Z20prefixSumWarpShufflePiS_i
.visible .entry _Z20prefixSumWarpShufflePiS_i(
	.param .u64 .ptr .align 1 _Z20prefixSumWarpShufflePiS_i_param_0,
	.param .u64 .ptr .align 1 _Z20prefixSumWarpShufflePiS_i_param_1,
	.param .u32 _Z20prefixSumWarpShufflePiS_i_param_2
)
{
	.reg .pred 	%p<26>;
	.reg .b32 	%r<54>;
	.reg .b64 	%rd<9>;
	// demoted variable
	.shared .align 4 .b8 _ZZ20prefixSumWarpShufflePiS_iE8warpSums[128];
	ld.param.u64 	%rd1, [_Z20prefixSumWarpShufflePiS_i_param_0];
	ld.param.u64 	%rd2, [_Z20prefixSumWarpShufflePiS_i_param_1];
	ld.param.u32 	%r12, [_Z20prefixSumWarpShufflePiS_i_param_2];
	mov.u32 	%r1, %tid.x;
	mov.u32 	%r13, %ctaid.x;
	mov.u32 	%r2, %ntid.x;
	mad.lo.s32 	%r3, %r13, %r2, %r1;
	and.b32  	%r4, %r1, 31;
	setp.ge.s32 	%p1, %r3, %r12;
	@%p1 bra 	$L__BB2_10;
	cvta.to.global.u64 	%rd3, %rd1;
	mul.wide.s32 	%rd4, %r3, 4;
	add.s64 	%rd5, %rd3, %rd4;
	ld.global.u32 	%r14, [%rd5];
	shfl.sync.up.b32	%r15|%p2, %r14, 1, 0, -1;
	setp.eq.s32 	%p3, %r4, 0;
	selp.b32 	%r16, 0, %r15, %p3;
	add.s32 	%r17, %r16, %r14;
	shfl.sync.up.b32	%r18|%p4, %r17, 2, 0, -1;
	setp.lt.u32 	%p5, %r4, 2;
	selp.b32 	%r19, 0, %r18, %p5;
	add.s32 	%r20, %r19, %r17;
	shfl.sync.up.b32	%r21|%p6, %r20, 4, 0, -1;
	setp.lt.u32 	%p7, %r4, 4;
	selp.b32 	%r22, 0, %r21, %p7;
	add.s32 	%r23, %r22, %r20;
	shfl.sync.up.b32	%r24|%p8, %r23, 8, 0, -1;
	setp.lt.u32 	%p9, %r4, 8;
	selp.b32 	%r25, 0, %r24, %p9;
	add.s32 	%r26, %r25, %r23;
	shfl.sync.up.b32	%r27|%p10, %r26, 16, 0, -1;
	setp.lt.u32 	%p11, %r4, 16;
	selp.b32 	%r28, 0, %r27, %p11;
	add.s32 	%r53, %r28, %r26;
	setp.ne.s32 	%p12, %r4, 31;
	shr.u32 	%r29, %r1, 3;
	and.b32  	%r30, %r29, 124;
	mov.u32 	%r31, _ZZ20prefixSumWarpShufflePiS_iE8warpSums;
	add.s32 	%r6, %r31, %r30;
	@%p12 bra 	$L__BB2_3;
	st.shared.u32 	[%r6], %r53;
$L__BB2_3:
	bar.sync 	0;
	setp.gt.u32 	%p13, %r1, 31;
	@%p13 bra 	$L__BB2_7;
	shr.u32 	%r33, %r2, 5;
	setp.ge.u32 	%p14, %r4, %r33;
	shl.b32 	%r34, %r4, 2;
	add.s32 	%r7, %r31, %r34;
	mov.b32 	%r52, 0;
	@%p14 bra 	$L__BB2_6;
	ld.shared.u32 	%r52, [%r7];
$L__BB2_6:
	setp.lt.u32 	%p15, %r4, 16;
	setp.lt.u32 	%p16, %r4, 8;
	setp.lt.u32 	%p17, %r4, 4;
	setp.lt.u32 	%p18, %r4, 2;
	setp.eq.s32 	%p19, %r4, 0;
	shfl.sync.up.b32	%r36|%p20, %r52, 1, 0, -1;
	selp.b32 	%r37, 0, %r36, %p19;
	add.s32 	%r38, %r37, %r52;
	shfl.sync.up.b32	%r39|%p21, %r38, 2, 0, -1;
	selp.b32 	%r40, 0, %r39, %p18;
	add.s32 	%r41, %r40, %r38;
	shfl.sync.up.b32	%r42|%p22, %r41, 4, 0, -1;
	selp.b32 	%r43, 0, %r42, %p17;
	add.s32 	%r44, %r43, %r41;
	shfl.sync.up.b32	%r45|%p23, %r44, 8, 0, -1;
	selp.b32 	%r46, 0, %r45, %p16;
	add.s32 	%r47, %r46, %r44;
	shfl.sync.up.b32	%r48|%p24, %r47, 16, 0, -1;
	selp.b32 	%r49, 0, %r48, %p15;
	add.s32 	%r50, %r49, %r47;
	st.shared.u32 	[%r7], %r50;
$L__BB2_7:
	setp.lt.u32 	%p25, %r1, 32;
	bar.sync 	0;
	@%p25 bra 	$L__BB2_9;
	ld.shared.u32 	%r51, [%r6+-4];
	add.s32 	%r53, %r51, %r53;
$L__BB2_9:
	cvta.to.global.u64 	%rd6, %rd2;
	add.s64 	%rd8, %rd6, %rd4;
	st.global.u32 	[%rd8], %r53;
$L__BB2_10:
	ret;

}


// ===== COMPILED SASS (sm_100) =====

	.target	sm_100

	.elftype	@"ET_EXEC"


//--------------------- .note.nv.tkinfo           --------------------------
	.section	.note.nv.tkinfo,"",@"SHT_NOTE"
	.sectionflags	@"SHF_NOTE_NV_TKINFO"
	.tkinfo
        /*0018*/ 	.word	0x00000002
        /*0030*/ 	.string	""
        /*0030*/ 	.string	"ptxas"
        /*0030*/ 	.string	"Cuda compilation tools, release 13.0, V13.0.88"
        /*0030*/ 	.string	"Build cuda_13.0.r13.0/compiler.36424714_0"
        /*0030*/ 	.string	"-arch sm_100 -m 64 "



//--------------------- .note.nv.cuinfo           --------------------------
	.section	.note.nv.cuinfo,"",@"SHT_NOTE"
	.sectionflags	@"SHF_NOTE_NV_CUINFO"
        /*0018*/ 	.short	0x0002
        /*001a*/ 	.short	0x0064
        /*001c*/ 	.short	0x0082
	.zero		2


//--------------------- .nv.info                  --------------------------
	.section	.nv.info,"",@"SHT_CUDA_INFO"
	.align	4


	//----- nvinfo : EIATTR_REGCOUNT
	.align		4
        /*0000*/ 	.byte	0x04, 0x2f
        /*0002*/ 	.short	(.L_1 - .L_0)
	.align		4
.L_0:
        /*0004*/ 	.word	index@(_Z15prefixSumGlobalPiS_i)
        /*0008*/ 	.word	0x0000000c


	//----- nvinfo : EIATTR_FRAME_SIZE
	.align		4
.L_1:
        /*000c*/ 	.byte	0x04, 0x11
        /*000e*/ 	.short	(.L_3 - .L_2)
	.align		4
.L_2:
        /*0010*/ 	.word	index@(_Z15prefixSumGlobalPiS_i)
        /*0014*/ 	.word	0x00000000


	//----- nvinfo : EIATTR_REGCOUNT
	.align		4
.L_3:
        /*0018*/ 	.byte	0x04, 0x2f
        /*001a*/ 	.short	(.L_5 - .L_4)
	.align		4
.L_4:
        /*001c*/ 	.word	index@(_Z15prefixSumSharedPiS_i)
        /*0020*/ 	.word	0x0000000c


	//----- nvinfo : EIATTR_FRAME_SIZE
	.align		4
.L_5:
        /*0024*/ 	.byte	0x04, 0x11
        /*0026*/ 	.short	(.L_7 - .L_6)
	.align		4
.L_6:
        /*0028*/ 	.word	index@(_Z15prefixSumSharedPiS_i)
        /*002c*/ 	.word	0x00000000


	//----- nvinfo : EIATTR_REGCOUNT
	.align		4
.L_7:
        /*0030*/ 	.byte	0x04, 0x2f
        /*0032*/ 	.short	(.L_9 - .L_8)
	.align		4
.L_8:
        /*0034*/ 	.word	index@(_Z20prefixSumWarpShufflePiS_i)
        /*0038*/ 	.word	0x00000013


	//----- nvinfo : EIATTR_FRAME_SIZE
	.align		4
.L_9:
        /*003c*/ 	.byte	0x04, 0x11
        /*003e*/ 	.short	(.L_11 - .L_10)
	.align		4
.L_10:
        /*0040*/ 	.word	index@(_Z20prefixSumWarpShufflePiS_i)
        /*0044*/ 	.word	0x00000000


	//----- nvinfo : EIATTR_MIN_STACK_SIZE
	.align		4
.L_11:
        /*0048*/ 	.byte	0x04, 0x12
        /*004a*/ 	.short	(.L_13 - .L_12)
	.align		4
.L_12:
        /*004c*/ 	.word	index@(_Z20prefixSumWarpShufflePiS_i)
        /*0050*/ 	.word	0x00000000


	//----- nvinfo : EIATTR_MIN_STACK_SIZE
	.align		4
.L_13:
        /*0054*/ 	.byte	0x04, 0x12
        /*0056*/ 	.short	(.L_15 - .L_14)
	.align		4
.L_14:
        /*0058*/ 	.word	index@(_Z15prefixSumSharedPiS_i)
        /*005c*/ 	.word	0x00000000


	//----- nvinfo : EIATTR_MIN_STACK_SIZE
	.align		4
.L_15:
        /*0060*/ 	.byte	0x04, 0x12
        /*0062*/ 	.short	(.L_17 - .L_16)
	.align		4
.L_16:
        /*0064*/ 	.word	index@(_Z15prefixSumGlobalPiS_i)
        /*0068*/ 	.word	0x00000000
.L_17:


//--------------------- .nv.compat                --------------------------
	.section	.nv.compat,"",@"SHT_CUDA_COMPAT_INFO"
	.align	4
        /*0000*/ 	.byte	0x02, 0x09, 0x00, 0x00, 0x02, 0x02, 0x01, 0x00, 0x02, 0x05, 0x05, 0x00, 0x03, 0x07, 0x01, 0x01
        /*0010*/ 	.byte	0x02, 0x03, 0x00, 0x00, 0x02, 0x06, 0x01, 0x00, 0x04, 0x0b, 0x08, 0x00, 0x09, 0x00, 0x00, 0x00
        /*0020*/ 	.byte	0x00, 0x00, 0x00, 0x00


//--------------------- .nv.info._Z20prefixSumWarpShufflePiS_i --------------------------
	.section	.nv.info._Z20prefixSumWarpShufflePiS_i,"",@"SHT_CUDA_INFO"
	.sectionflags	@""
	.align	4


	//----- nvinfo : EIATTR_CUDA_API_VERSION
	.align		4
        /*0000*/ 	.byte	0x04, 0x37
        /*0002*/ 	.short	(.L_19 - .L_18)
.L_18:
        /*0004*/ 	.word	0x00000082


	//----- nvinfo : EIATTR_KPARAM_INFO
	.align		4
.L_19:
        /*0008*/ 	.byte	0x04, 0x17
        /*000a*/ 	.short	(.L_21 - .L_20)
.L_20:
        /*000c*/ 	.word	0x00000000
        /*0010*/ 	.short	0x0002
        /*0012*/ 	.short	0x0010
        /*0014*/ 	.byte	0x00, 0xf0, 0x11, 0x00


	//----- nvinfo : EIATTR_KPARAM_INFO
	.align		4
.L_21:
        /*0018*/ 	.byte	0x04, 0x17
        /*001a*/ 	.short	(.L_23 - .L_22)
.L_22:
        /*001c*/ 	.word	0x00000000
        /*0020*/ 	.short	0x0001
        /*0022*/ 	.short	0x0008
        /*0024*/ 	.byte	0x00, 0xf5, 0x21, 0x00


	//----- nvinfo : EIATTR_KPARAM_INFO
	.align		4
.L_23:
        /*0028*/ 	.byte	0x04, 0x17
        /*002a*/ 	.short	(.L_25 - .L_24)
.L_24:
        /*002c*/ 	.word	0x00000000
        /*0030*/ 	.short	0x0000
        /*0032*/ 	.short	0x0000
        /*0034*/ 	.byte	0x00, 0xf5, 0x21, 0x00


	//----- nvinfo : EIATTR_SPARSE_MMA_MASK
	.align		4
.L_25:
        /*0038*/ 	.byte	0x03, 0x50
        /*003a*/ 	.short	0x0000


	//----- nvinfo : EIATTR_MAXREG_COUNT
	.align		4
        /*003c*/ 	.byte	0x03, 0x1b
        /*003e*/ 	.short	0x00ff


	//----- nvinfo : EIATTR_NUM_BARRIERS
	.align		4
        /*0040*/ 	.byte	0x02, 0x4c
        /*0042*/ 	.byte	0x01
	.zero		1


	//----- nvinfo : EIATTR_MERCURY_ISA_VERSION
	.align		4
        /*0044*/ 	.byte	0x03, 0x5f
        /*0046*/ 	.short	0x0101


	//----- nvinfo : EIATTR_COOP_GROUP_MASK_REGIDS
	.align		4
        /*0048*/ 	.byte	0x04, 0x29
        /*004a*/ 	.short	(.L_27 - .L_26)


	//   ....[0]....
.L_26:
        /*004c*/ 	.word	0xffffffff


	//   ....[1]....
        /*0050*/ 	.word	0xffffffff


	//   ....[2]....
        /*0054*/ 	.word	0xffffffff


	//   ....[3]....
        /*0058*/ 	.word	0xffffffff


	//   ....[4]....
        /*005c*/ 	.word	0xffffffff


	//   ....[5]....
        /*0060*/ 	.word	0xffffffff


	//   ....[6]....
        /*0064*/ 	.word	0xffffffff


	//   ....[7]....
        /*0068*/ 	.word	0xffffffff


	//   ....[8]....
        /*006c*/ 	.word	0xffffffff


	//   ....[9]....
        /*0070*/ 	.word	0xffffffff


	//   ....[10]....
        /*0074*/ 	.word	0x0500000b


	//   ....[11]....
        /*0078*/ 	.word	0x0500000b


	//   ....[12]....
        /*007c*/ 	.word	0x0500000b


	//   ....[13]....
        /*0080*/ 	.word	0x0500000b


	//   ....[14]....
        /*0084*/ 	.word	0x0500000b


	//----- nvinfo : EIATTR_COOP_GROUP_INSTR_OFFSETS
	.align		4
.L_27:
        /*0088*/ 	.byte	0x04, 0x28
        /*008a*/ 	.short	(.L_29 - .L_28)


	//   ....[0]....
.L_28:
        /*008c*/ 	.word	0x00000160


	//   ....[1]....
        /*0090*/ 	.word	0x00000190


	//   ....[2]....
        /*0094*/ 	.word	0x000001c0


	//   ....[3]....
        /*0098*/ 	.word	0x00000200


	//   ....[4]....
        /*009c*/ 	.word	0x00000230


	//   ....[5]....
        /*00a0*/ 	.word	0x00000320


	//   ....[6]....
        /*00a4*/ 	.word	0x00000350


	//   ....[7]....
        /*00a8*/ 	.word	0x00000380


	//   ....[8]....
        /*00ac*/ 	.word	0x000003b0


	//   ....[9]....
        /*00b0*/ 	.word	0x000003e0


	//   ....[10]....
        /*00b4*/ 	.word	0x00000500


	//   ....[11]....
        /*00b8*/ 	.word	0x00000580


	//   ....[12]....
        /*00bc*/ 	.word	0x00000600


	//   ....[13]....
        /*00c0*/ 	.word	0x00000680


	//   ....[14]....
        /*00c4*/ 	.word	0x00000700


	//----- nvinfo : EIATTR_VRC_CTA_INIT_COUNT
	.align		4
.L_29:
        /*00c8*/ 	.byte	0x02, 0x4a
	.zero		1
	.zero		1


	//----- nvinfo : EIATTR_EXIT_INSTR_OFFSETS
	.align		4
        /*00cc*/ 	.byte	0x04, 0x1c
        /*00ce*/ 	.short	(.L_31 - .L_30)


	//   ....[0]....
.L_30:
        /*00d0*/ 	.word	0x00000070


	//   ....[1]....
        /*00d4*/ 	.word	0x000004a0


	//----- nvinfo : EIATTR_CRS_STACK_SIZE
	.align		4
.L_31:
        /*00d8*/ 	.byte	0x04, 0x1e
        /*00da*/ 	.short	(.L_33 - .L_32)
.L_32:
        /*00dc*/ 	.word	0x00000000


	//----- nvinfo : EIATTR_CBANK_PARAM_SIZE
	.align		4
.L_33:
        /*00e0*/ 	.byte	0x03, 0x19
        /*00e2*/ 	.short	0x0014


	//----- nvinfo : EIATTR_PARAM_CBANK
	.align		4
        /*00e4*/ 	.byte	0x04, 0x0a
        /*00e6*/ 	.short	(.L_35 - .L_34)
	.align		4
.L_34:
        /*00e8*/ 	.word	index@(.nv.constant0._Z20prefixSumWarpShufflePiS_i)
        /*00ec*/ 	.short	0x0380
        /*00ee*/ 	.short	0x0014


	//----- nvinfo : EIATTR_SW_WAR
	.align		4
.L_35:
        /*00f0*/ 	.byte	0x04, 0x36
        /*00f2*/ 	.short	(.L_37 - .L_36)
.L_36:
        /*00f4*/ 	.word	0x00000008
.L_37:


//--------------------- .nv.info._Z15prefixSumSharedPiS_i --------------------------
	.section	.nv.info._Z15prefixSumSharedPiS_i,"",@"SHT_CUDA_INFO"
	.sectionflags	@""
	.align	4


	//----- nvinfo : EIATTR_CUDA_API_VERSION
	.align		4
        /*0000*/ 	.byte	0x04, 0x37
        /*0002*/ 	.short	(.L_39 - .L_38)
.L_38:
        /*0004*/ 	.word	0x00000082


	//----- nvinfo : EIATTR_KPARAM_INFO
	.align		4
.L_39:
        /*0008*/ 	.byte	0x04, 0x17
        /*000a*/ 	.short	(.L_41 - .L_40)
.L_40:
        /*000c*/ 	.word	0x00000000
        /*0010*/ 	.short	0x0002
        /*0012*/ 	.short	0x0010
        /*0014*/ 	.byte	0x00, 0xf0, 0x11, 0x00


	//----- nvinfo : EIATTR_KPARAM_INFO
	.align		4
.L_41:
        /*0018*/ 	.byte	0x04, 0x17
        /*001a*/ 	.short	(.L_43 - .L_42)
.L_42:
        /*001c*/ 	.word	0x00000000
        /*0020*/ 	.short	0x0001
        /*0022*/ 	.short	0x0008
        /*0024*/ 	.byte	0x00, 0xf5, 0x21, 0x00


	//----- nvinfo : EIATTR_KPARAM_INFO
	.align		4
.L_43:
        /*0028*/ 	.byte	0x04, 0x17
        /*002a*/ 	.short	(.L_45 - .L_44)
.L_44:
        /*002c*/ 	.word	0x00000000
        /*0030*/ 	.short	0x0000
        /*0032*/ 	.short	0x0000
        /*0034*/ 	.byte	0x00, 0xf5, 0x21, 0x00


	//----- nvinfo : EIATTR_SPARSE_MMA_MASK
	.align		4
.L_45:
        /*0038*/ 	.byte	0x03, 0x50
        /*003a*/ 	.short	0x0000


	//----- nvinfo : EIATTR_MAXREG_COUNT
	.align		4
        /*003c*/ 	.byte	0x03, 0x1b
        /*003e*/ 	.short	0x00ff


	//----- nvinfo : EIATTR_NUM_BARRIERS
	.align		4
        /*0040*/ 	.byte	0x02, 0x4c
        /*0042*/ 	.byte	0x01
	.zero		1


	//----- nvinfo : EIATTR_MERCURY_ISA_VERSION
	.align		4
        /*0044*/ 	.byte	0x03, 0x5f
        /*0046*/ 	.short	0x0101


	//----- nvinfo : EIATTR_VRC_CTA_INIT_COUNT
	.align		4
        /*0048*/ 	.byte	0x02, 0x4a
	.zero		1
	.zero		1


	//----- nvinfo : EIATTR_EXIT_INSTR_OFFSETS
	.align		4
        /*004c*/ 	.byte	0x04, 0x1c
        /*004e*/ 	.short	(.L_47 - .L_46)


	//   ....[0]....
.L_46:
        /*0050*/ 	.word	0x00000230


	//   ....[1]....
        /*0054*/ 	.word	0x00000280


	//----- nvinfo : EIATTR_CBANK_PARAM_SIZE
	.align		4
.L_47:
        /*0058*/ 	.byte	0x03, 0x19
        /*005a*/ 	.short	0x0014


	//----- nvinfo : EIATTR_PARAM_CBANK
	.align		4
        /*005c*/ 	.byte	0x04, 0x0a
        /*005e*/ 	.short	(.L_49 - .L_48)
	.align		4
.L_48:
        /*0060*/ 	.word	index@(.nv.constant0._Z15prefixSumSharedPiS_i)
        /*0064*/ 	.short	0x0380
        /*0066*/ 	.short	0x0014


	//----- nvinfo : EIATTR_SW_WAR
	.align		4
.L_49:
        /*0068*/ 	.byte	0x04, 0x36
        /*006a*/ 	.short	(.L_51 - .L_50)
.L_50:
        /*006c*/ 	.word	0x00000008
.L_51:


//--------------------- .nv.info._Z15prefixSumGlobalPiS_i --------------------------
	.section	.nv.info._Z15prefixSumGlobalPiS_i,"",@"SHT_CUDA_INFO"
	.sectionflags	@""
	.align	4


	//----- nvinfo : EIATTR_CUDA_API_VERSION
	.align		4
        /*0000*/ 	.byte	0x04, 0x37
        /*0002*/ 	.short	(.L_53 - .L_52)
.L_52:
        /*0004*/ 	.word	0x00000082


	//----- nvinfo : EIATTR_KPARAM_INFO
	.align		4
.L_53:
        /*0008*/ 	.byte	0x04, 0x17
        /*000a*/ 	.short	(.L_55 - .L_54)
.L_54:
        /*000c*/ 	.word	0x00000000
        /*0010*/ 	.short	0x0002
        /*0012*/ 	.short	0x0010
        /*0014*/ 	.byte	0x00, 0xf0, 0x11, 0x00


	//----- nvinfo : EIATTR_KPARAM_INFO
	.align		4
.L_55:
        /*0018*/ 	.byte	0x04, 0x17
        /*001a*/ 	.short	(.L_57 - .L_56)
.L_56:
        /*001c*/ 	.word	0x00000000
        /*0020*/ 	.short	0x0001
        /*0022*/ 	.short	0x0008
        /*0024*/ 	.byte	0x00, 0xf5, 0x21, 0x00


	//----- nvinfo : EIATTR_KPARAM_INFO
	.align		4
.L_57:
        /*0028*/ 	.byte	0x04, 0x17
        /*002a*/ 	.short	(.L_59 - .L_58)
.L_58:
        /*002c*/ 	.word	0x00000000
        /*0030*/ 	.short	0x0000
        /*0032*/ 	.short	0x0000
        /*0034*/ 	.byte	0x00, 0xf5, 0x21, 0x00


	//----- nvinfo : EIATTR_SPARSE_MMA_MASK
	.align		4
.L_59:
        /*0038*/ 	.byte	0x03, 0x50
        /*003a*/ 	.short	0x0000


	//----- nvinfo : EIATTR_MAXREG_COUNT
	.align		4
        /*003c*/ 	.byte	0x03, 0x1b
        /*003e*/ 	.short	0x00ff


	//----- nvinfo : EIATTR_NUM_BARRIERS
	.align		4
        /*0040*/ 	.byte	0x02, 0x4c
        /*0042*/ 	.byte	0x01
	.zero		1


	//----- nvinfo : EIATTR_MERCURY_ISA_VERSION
	.align		4
        /*0044*/ 	.byte	0x03, 0x5f
        /*0046*/ 	.short	0x0101


	//----- nvinfo : EIATTR_VRC_CTA_INIT_COUNT
	.align		4
        /*0048*/ 	.byte	0x02, 0x4a
	.zero		1
	.zero		1


	//----- nvinfo : EIATTR_EXIT_INSTR_OFFSETS
	.align		4
        /*004c*/ 	.byte	0x04, 0x1c
        /*004e*/ 	.short	(.L_61 - .L_60)


	//   ....[0]....
.L_60:
        /*0050*/ 	.word	0x00000070


	//   ....[1]....
        /*0054*/ 	.word	0x00000260


	//----- nvinfo : EIATTR_CBANK_PARAM_SIZE
	.align		4
.L_61:
        /*0058*/ 	.byte	0x03, 0x19
        /*005a*/ 	.short	0x0014


	//----- nvinfo : EIATTR_PARAM_CBANK
	.align		4
        /*005c*/ 	.byte	0x04, 0x0a
        /*005e*/ 	.short	(.L_63 - .L_62)
	.align		4
.L_62:
        /*0060*/ 	.word	index@(.nv.constant0._Z15prefixSumGlobalPiS_i)
        /*0064*/ 	.short	0x0380
        /*0066*/ 	.short	0x0014


	//----- nvinfo : EIATTR_SW_WAR
	.align		4
.L_63:
        /*0068*/ 	.byte	0x04, 0x36
        /*006a*/ 	.short	(.L_65 - .L_64)
.L_64:
        /*006c*/ 	.word	0x00000008
.L_65:


//--------------------- .nv.callgraph             --------------------------
	.section	.nv.callgraph,"",@"SHT_CUDA_CALLGRAPH"
	.align	4
	.sectionentsize	8
	.align		4
        /*0000*/ 	.word	0x00000000
	.align		4
        /*0004*/ 	.word	0xffffffff
	.align		4
        /*0008*/ 	.word	0x00000000
	.align		4
        /*000c*/ 	.word	0xfffffffe
	.align		4
        /*0010*/ 	.word	0x00000000
	.align		4
        /*0014*/ 	.word	0xfffffffd
	.align		4
        /*0018*/ 	.word	0x00000000
	.align		4
        /*001c*/ 	.word	0xfffffffc


//--------------------- .text._Z20prefixSumWarpShufflePiS_i --------------------------
	.section	.text._Z20prefixSumWarpShufflePiS_i,"ax",@progbits
	.align	128
        .global         _Z20prefixSumWarpShufflePiS_i
        .type           _Z20prefixSumWarpShufflePiS_i,@function
        .size           _Z20prefixSumWarpShufflePiS_i,(.L_x_15 - _Z20prefixSumWarpShufflePiS_i)
        .other          _Z20prefixSumWarpShufflePiS_i,@"STO_CUDA_ENTRY STV_DEFAULT"
_Z20prefixSumWarpShufflePiS_i:
.text._Z20prefixSumWarpShufflePiS_i:
[----:B------:R-:W-:Y:S01]  /*0000*/  LDC R1, c[0x0][0x37c] ;  /* 0x0000df00ff017b82 */ /* 0x000fe20000000800 */
[----:B------:R-:W0:Y:S07]  /*0010*/  S2R R2, SR_TID.X ;  /* 0x0000000000027919 */ /* 0x000e2e0000002100 */
[----:B------:R-:W0:Y:S01]  /*0020*/  S2UR UR4, SR_CTAID.X ;  /* 0x00000000000479c3 */ /* 0x000e220000002500 */
[----:B------:R-:W1:Y:S07]  /*0030*/  LDCU UR5, c[0x0][0x390] ;  /* 0x00007200ff0577ac */ /* 0x000e6e0008000800 */
[----:B------:R-:W0:Y:S02]  /*0040*/  LDC R9, c[0x0][0x360] ;  /* 0x0000d800ff097b82 */ /* 0x000e240000000800 */
[----:B0-----:R-:W-:-:S05]  /*0050*/  IMAD R0, R9, UR4, R2 ;  /* 0x0000000409007c24 */ /* 0x001fca000f8e0202 */
[----:B-1----:R-:W-:-:S13]  /*0060*/  ISETP.GE.AND P0, PT, R0, UR5, PT ;  /* 0x0000000500007c0c */ /* 0x002fda000bf06270 */
[----:B------:R-:W-:Y:S05]  /*0070*/  @P0 EXIT ;  /* 0x000000000000094d */ /* 0x000fea0003800000 */
[----:B------:R-:W0:Y:S01]  /*0080*/  LDC.64 R4, c[0x0][0x380] ;  /* 0x0000e000ff047b82 */ /* 0x000e220000000a00 */
[----:B------:R-:W1:Y:S01]  /*0090*/  LDCU.64 UR6, c[0x0][0x358] ;  /* 0x00006b00ff0677ac */ /* 0x000e620008000a00 */
[----:B0-----:R-:W-:-:S06]  /*00a0*/  IMAD.WIDE R4, R0, 0x4, R4 ;  /* 0x0000000400047825 */ /* 0x001fcc00078e0204 */
[----:B-1----:R-:W2:Y:S01]  /*00b0*/  LDG.E R4, desc[UR6][R4.64] ;  /* 0x0000000604047981 */ /* 0x002ea2000c1e1900 */
[----:B------:R-:W-:Y:S01]  /*00c0*/  LOP3.LUT R6, R2, 0x1f, RZ, 0xc0, !PT ;  /* 0x0000001f02067812 */ /* 0x000fe200078ec0ff */
[----:B------:R-:W0:Y:S01]  /*00d0*/  S2UR UR5, SR_CgaCtaId ;  /* 0x00000000000579c3 */ /* 0x000e220000008800 */
[----:B------:R-:W-:Y:S02]  /*00e0*/  UMOV UR4, 0x400 ;  /* 0x0000040000047882 */ /* 0x000fe40000000000 */
[C---:B------:R-:W-:Y:S02]  /*00f0*/  ISETP.NE.AND P0, PT, R6.reuse, RZ, PT ;  /* 0x000000ff0600720c */ /* 0x040fe40003f05270 */
[C---:B------:R-:W-:Y:S02]  /*0100*/  ISETP.GE.U32.AND P1, PT, R6.reuse, 0x2, PT ;  /* 0x000000020600780c */ /* 0x040fe40003f26070 */
[C---:B------:R-:W-:Y:S02]  /*0110*/  ISETP.GE.U32.AND P2, PT, R6.reuse, 0x4, PT ;  /* 0x000000040600780c */ /* 0x040fe40003f46070 */
[----:B------:R-:W-:-:S02]  /*0120*/  ISETP.GE.U32.AND P3, PT, R6, 0x8, PT ;  /* 0x000000080600780c */ /* 0x000fc40003f66070 */
[C---:B------:R-:W-:Y:S02]  /*0130*/  ISETP.GE.U32.AND P4, PT, R6.reuse, 0x10, PT ;  /* 0x000000100600780c */ /* 0x040fe40003f86070 */
[----:B------:R-:W-:Y:S01]  /*0140*/  ISETP.NE.AND P5, PT, R6, 0x1f, PT ;  /* 0x0000001f0600780c */ /* 0x000fe20003fa5270 */
[----:B0-----:R-:W-:Y:S01]  /*0150*/  ULEA UR4, UR5, UR4, 0x18 ;  /* 0x0000000405047291 */ /* 0x001fe2000f8ec0ff */
[----:B--2---:R-:W0:Y:S02]  /*0160*/  SHFL.UP PT, R3, R4, 0x1, RZ ;  /* 0x0420000004037989 */ /* 0x004e2400000e00ff */
[----:B0-----:R-:W-:-:S05]  /*0170*/  SEL R3, R3, RZ, P0 ;  /* 0x000000ff03037207 */ /* 0x001fca0000000000 */
[----:B------:R-:W-:-:S05]  /*0180*/  IMAD.IADD R3, R4, 0x1, R3 ;  /* 0x0000000104037824 */ /* 0x000fca00078e0203 */
[----:B------:R-:W0:Y:S02]  /*0190*/  SHFL.UP PT, R7, R3, 0x2, RZ ;  /* 0x0440000003077989 */ /* 0x000e2400000e00ff */
[----:B0-----:R-:W-:-:S05]  /*01a0*/  SEL R8, R7, RZ, P1 ;  /* 0x000000ff07087207 */ /* 0x001fca0000800000 */
[----:B------:R-:W-:-:S05]  /*01b0*/  IMAD.IADD R8, R3, 0x1, R8 ;  /* 0x0000000103087824 */ /* 0x000fca00078e0208 */
[----:B------:R-:W0:Y:S02]  /*01c0*/  SHFL.UP PT, R7, R8, 0x4, RZ ;  /* 0x0480000008077989 */ /* 0x000e2400000e00ff */
[----:B0-----:R-:W-:-:S05]  /*01d0*/  SEL R7, R7, RZ, P2 ;  /* 0x000000ff07077207 */ /* 0x001fca0001000000 */
[----:B------:R-:W-:Y:S01]  /*01e0*/  IMAD.IADD R7, R8, 0x1, R7 ;  /* 0x0000000108077824 */ /* 0x000fe200078e0207 */
[----:B------:R-:W-:-:S04]  /*01f0*/  SHF.R.U32.HI R8, RZ, 0x3, R2 ;  /* 0x00000003ff087819 */ /* 0x000fc80000011602 */
[----:B------:R-:W0:Y:S02]  /*0200*/  SHFL.UP PT, R4, R7, 0x8, RZ ;  /* 0x0500000007047989 */ /* 0x000e2400000e00ff */
[----:B0-----:R-:W-:-:S05]  /*0210*/  SEL R4, R4, RZ, P3 ;  /* 0x000000ff04047207 */ /* 0x001fca0001800000 */
[----:B------:R-:W-:-:S05]  /*0220*/  IMAD.IADD R5, R7, 0x1, R4 ;  /* 0x0000000107057824 */ /* 0x000fca00078e0204 */
[----:B------:R-:W0:Y:S02]  /*0230*/  SHFL.UP PT, R3, R5, 0x10, RZ ;  /* 0x0600000005037989 */ /* 0x000e2400000e00ff */
[----:B0-----:R-:W-:-:S05]  /*0240*/  SEL R4, R3, RZ, P4 ;  /* 0x000000ff03047207 */ /* 0x001fca0002000000 */
[----:B------:R-:W-:Y:S01]  /*0250*/  IMAD.IADD R3, R5, 0x1, R4 ;  /* 0x0000000105037824 */ /* 0x000fe200078e0204 */
[----:B------:R-:W-:-:S05]  /*0260*/  LOP3.LUT R4, R8, 0x7c, RZ, 0xc0, !PT ;  /* 0x0000007c08047812 */ /* 0x000fca00078ec0ff */
[----:B------:R0:W-:Y:S01]  /*0270*/  @!P5 STS [R4+UR4], R3 ;  /* 0x000000030400d988 */ /* 0x0001e20008000804 */
[----:B------:R-:W-:Y:S01]  /*0280*/  BAR.SYNC.DEFER_BLOCKING 0x0 ;  /* 0x0000000000007b1d */ /* 0x000fe20000010000 */
[----:B------:R-:W-:-:S13]  /*0290*/  ISETP.GT.U32.AND P5, PT, R2, 0x1f, PT ;  /* 0x0000001f0200780c */ /* 0x000fda0003fa4070 */
[----:B0-----:R-:W-:Y:S05]  /*02a0*/  @P5 BRA `(.L_x_0) ;  /* 0x00000000005c5947 */ /* 0x001fea0003800000 */
[----:B------:R-:W-:Y:S01]  /*02b0*/  SHF.R.U32.HI R5, RZ, 0x5, R9 ;  /* 0x00000005ff057819 */ /* 0x000fe20000011609 */
[----:B------:R-:W-:-:S03]  /*02c0*/  UMOV UR5, 0xffffffff ;  /* 0xffffffff00057882 */ /* 0x000fc60000000000 */
[C---:B------:R-:W-:Y:S02]  /*02d0*/  ISETP.GE.U32.AND P5, PT, R6.reuse, R5, PT ;  /* 0x000000050600720c */ /* 0x040fe40003fa6070 */
[----:B------:R-:W-:Y:S01]  /*02e0*/  LEA R5, R6, UR4, 0x2 ;  /* 0x0000000406057c11 */ /* 0x000fe2000f8e10ff */
[----:B------:R-:W-:-:S10]  /*02f0*/  IMAD.MOV.U32 R6, RZ, RZ, RZ ;  /* 0x000000ffff067224 */ /* 0x000fd400078e00ff */
[----:B------:R0:W1:Y:S01]  /*0300*/  @!P5 LDS R6, [R5] ;  /* 0x000000000506d984 */ /* 0x0000620000000800 */
[----:B------:R-:W-:Y:S05]  /*0310*/  BRA.DIV UR5, `(.L_x_1) ;  /* 0x0000000205647947 */ /* 0x000fea000b800000 */
[----:B-1----:R-:W1:Y:S02]  /*0320*/  SHFL.UP PT, R7, R6, 0x1, RZ ;  /* 0x0420000006077989 */ /* 0x002e6400000e00ff */
[----:B-1----:R-:W-:-:S04]  /*0330*/  SEL R7, R7, RZ, P0 ;  /* 0x000000ff07077207 */ /* 0x002fc80000000000 */
[----:B------:R-:W-:-:S05]  /*0340*/  IADD3 R7, PT, PT, R7, R6, RZ ;  /* 0x0000000607077210 */ /* 0x000fca0007ffe0ff */
[----:B------:R-:W1:Y:S02]  /*0350*/  SHFL.UP PT, R8, R7, 0x2, RZ ;  /* 0x0440000007087989 */ /* 0x000e6400000e00ff */
[----:B-1----:R-:W-:-:S05]  /*0360*/  SEL R8, R8, RZ, P1 ;  /* 0x000000ff08087207 */ /* 0x002fca0000800000 */
[----:B------:R-:W-:-:S05]  /*0370*/  IMAD.IADD R8, R7, 0x1, R8 ;  /* 0x0000000107087824 */ /* 0x000fca00078e0208 */
[----:B------:R-:W1:Y:S02]  /*0380*/  SHFL.UP PT, R9, R8, 0x4, RZ ;  /* 0x0480000008097989 */ /* 0x000e6400000e00ff */
[----:B-1----:R-:W-:-:S05]  /*0390*/  SEL R9, R9, RZ, P2 ;  /* 0x000000ff09097207 */ /* 0x002fca0001000000 */
[----:B------:R-:W-:-:S05]  /*03a0*/  IMAD.IADD R9, R8, 0x1, R9 ;  /* 0x0000000108097824 */ /* 0x000fca00078e0209 */
[----:B------:R-:W1:Y:S02]  /*03b0*/  SHFL.UP PT, R10, R9, 0x8, RZ ;  /* 0x05000000090a7989 */ /* 0x000e6400000e00ff */
[----:B-1----:R-:W-:-:S05]  /*03c0*/  SEL R10, R10, RZ, P3 ;  /* 0x000000ff0a0a7207 */ /* 0x002fca0001800000 */
[----:B------:R-:W-:-:S05]  /*03d0*/  IMAD.IADD R10, R9, 0x1, R10 ;  /* 0x00000001090a7824 */ /* 0x000fca00078e020a */
[----:B------:R1:W2:Y:S02]  /*03e0*/  SHFL.UP PT, R6, R10, 0x10, RZ ;  /* 0x060000000a067989 */ /* 0x0002a400000e00ff */
.L_x_7:
[----:B--2---:R-:W-:-:S05]  /*03f0*/  SEL R7, R6, RZ, P4 ;  /* 0x000000ff06077207 */ /* 0x004fca0002000000 */
[----:B-1----:R-:W-:-:S05]  /*0400*/  IMAD.IADD R10, R10, 0x1, R7 ;  /* 0x000000010a0a7824 */ /* 0x002fca00078e0207 */
[----:B------:R1:W-:Y:S02]  /*0410*/  STS [R5], R10 ;  /* 0x0000000a05007388 */ /* 0x0003e40000000800 */
.L_x_0:
[----:B------:R-:W-:Y:S05]  /*0420*/  WARPSYNC.ALL ;  /* 0x0000000000007948 */ /* 0x000fea0003800000 */
[----:B------:R-:W-:Y:S01]  /*0430*/  BAR.SYNC.DEFER_BLOCKING 0x0 ;  /* 0x0000000000007b1d */ /* 0x000fe20000010000 */
[----:B------:R-:W-:-:S07]  /*0440*/  ISETP.GE.U32.AND P0, PT, R2, 0x20, PT ;  /* 0x000000200200780c */ /* 0x000fce0003f06070 */
[----:B------:R-:W2:Y:S06]  /*0450*/  LDC.64 R6, c[0x0][0x388] ;  /* 0x0000e200ff067b82 */ /* 0x000eac0000000a00 */
[----:B------:R-:W3:Y:S01]  /*0460*/  @P0 LDS R4, [R4+UR4+-0x4] ;  /* 0xfffffc0404040984 */ /* 0x000ee20008000800 */
[----:B--2---:R-:W-:-:S04]  /*0470*/  IMAD.WIDE R6, R0, 0x4, R6 ;  /* 0x0000000400067825 */ /* 0x004fc800078e0206 */
[----:B---3--:R-:W-:-:S05]  /*0480*/  @P0 IMAD.IADD R3, R3, 0x1, R4 ;  /* 0x0000000103030824 */ /* 0x008fca00078e0204 */
[----:B------:R-:W-:Y:S01]  /*0490*/  STG.E desc[UR6][R6.64], R3 ;  /* 0x0000000306007986 */ /* 0x000fe2000c101906 */
[----:B------:R-:W-:Y:S05]  /*04a0*/  EXIT ;  /* 0x000000000000794d */ /* 0x000fea0003800000 */
.L_x_1:
[----:B-1----:R-:W-:Y:S01]  /*04b0*/  MOV R14, R6 ;  /* 0x00000006000e7202 */ /* 0x002fe20000000f00 */
[----:B------:R-:W-:Y:S02]  /*04c0*/  IMAD.MOV.U32 R13, RZ, RZ, 0x1 ;  /* 0x00000001ff0d7424 */ /* 0x000fe400078e00ff */
[----:B------:R-:W-:Y:S02]  /*04d0*/  IMAD.MOV.U32 R16, RZ, RZ, RZ ;  /* 0x000000ffff107224 */ /* 0x000fe400078e00ff */
[----:B------:R-:W-:-:S07]  /*04e0*/  IMAD.MOV.U32 R11, RZ, RZ, -0x1 ;  /* 0xffffffffff0b7424 */ /* 0x000fce00078e00ff */
[----:B0-----:R-:W-:Y:S05]  /*04f0*/  WARPSYNC.COLLECTIVE R11, `(.L_x_2) ;  /* 0x000000000b087348 */ /* 0x001fea0003c00000 */
[----:B------:R1:W2:Y:S02]  /*0500*/  SHFL.UP P5, R12, R14, R13, R16 ;  /* 0x0400000d0e0c7389 */ /* 0x0002a400000a0010 */
[----:B012---:R-:W-:Y:S05]  /*0510*/  ENDCOLLECTIVE ;  /* 0x000000000000791b */ /* 0x007fea0003800000 */
.L_x_2:
[----:B------:R-:W-:Y:S02]  /*0520*/  IMAD.MOV.U32 R13, RZ, RZ, 0x2 ;  /* 0x00000002ff0d7424 */ /* 0x000fe400078e00ff */
[----:B------:R-:W-:-:S05]  /*0530*/  IMAD.MOV.U32 R7, RZ, RZ, R12 ;  /* 0x000000ffff077224 */ /* 0x000fca00078e000c */
[----:B------:R-:W-:-:S05]  /*0540*/  SEL R7, R7, RZ, P0 ;  /* 0x000000ff07077207 */ /* 0x000fca0000000000 */
[----:B------:R-:W-:-:S05]  /*0550*/  IMAD.IADD R7, R7, 0x1, R6 ;  /* 0x0000000107077824 */ /* 0x000fca00078e0206 */
[----:B------:R-:W-:-:S07]  /*0560*/  MOV R14, R7 ;  /* 0x00000007000e7202 */ /* 0x000fce0000000f00 */
[----:B------:R-:W-:Y:S05]  /*0570*/  WARPSYNC.COLLECTIVE R11, `(.L_x_3) ;  /* 0x000000000b087348 */ /* 0x000fea0003c00000 */
[----:B------:R0:W1:Y:S02]  /*0580*/  SHFL.UP P5, R12, R14, R13, R16 ;  /* 0x0400000d0e0c7389 */ /* 0x00006400000a0010 */
[----:B01----:R-:W-:Y:S05]  /*0590*/  ENDCOLLECTIVE ;  /* 0x000000000000791b */ /* 0x003fea0003800000 */
.L_x_3:
[----:B------:R-:W-:Y:S02]  /*05a0*/  IMAD.MOV.U32 R13, RZ, RZ, 0x4 ;  /* 0x00000004ff0d7424 */ /* 0x000fe400078e00ff */
[----:B------:R-:W-:-:S05]  /*05b0*/  IMAD.MOV.U32 R8, RZ, RZ, R12 ;  /* 0x000000ffff087224 */ /* 0x000fca00078e000c */
[----:B------:R-:W-:-:S05]  /*05c0*/  SEL R8, R8, RZ, P1 ;  /* 0x000000ff08087207 */ /* 0x000fca0000800000 */
[----:B------:R-:W-:-:S04]  /*05d0*/  IMAD.IADD R8, R7, 0x1, R8 ;  /* 0x0000000107087824 */ /* 0x000fc800078e0208 */
[----:B------:R-:W-:-:S07]  /*05e0*/  IMAD.MOV.U32 R14, RZ, RZ, R8 ;  /* 0x000000ffff0e7224 */ /* 0x000fce00078e0008 */
[----:B------:R-:W-:Y:S05]  /*05f0*/  WARPSYNC.COLLECTIVE R11, `(.L_x_4) ;  /* 0x000000000b087348 */ /* 0x000fea0003c00000 */
[----:B------:R0:W1:Y:S02]  /*0600*/  SHFL.UP P5, R12, R14, R13, R16 ;  /* 0x0400000d0e0c7389 */ /* 0x00006400000a0010 */
[----:B01----:R-:W-:Y:S05]  /*0610*/  ENDCOLLECTIVE ;  /* 0x000000000000791b */ /* 0x003fea0003800000 */
.L_x_4:
[----:B------:R-:W-:Y:S01]  /*0620*/  IMAD.MOV.U32 R13, RZ, RZ, 0x8 ;  /* 0x00000008ff0d7424 */ /* 0x000fe200078e00ff */
[----:B------:R-:W-:-:S04]  /*0630*/  MOV R9, R12 ;  /* 0x0000000c00097202 */ /* 0x000fc80000000f00 */
[----:B------:R-:W-:-:S05]  /*0640*/  SEL R9, R9, RZ, P2 ;  /* 0x000000ff09097207 */ /* 0x000fca0001000000 */
[----:B------:R-:W-:-:S04]  /*0650*/  IMAD.IADD R9, R8, 0x1, R9 ;  /* 0x0000000108097824 */ /* 0x000fc800078e0209 */
[----:B------:R-:W-:-:S07]  /*0660*/  IMAD.MOV.U32 R14, RZ, RZ, R9 ;  /* 0x000000ffff0e7224 */ /* 0x000fce00078e0009 */
[----:B------:R-:W-:Y:S05]  /*0670*/  WARPSYNC.COLLECTIVE R11, `(.L_x_5) ;  /* 0x000000000b087348 */ /* 0x000fea0003c00000 */
[----:B------:R0:W1:Y:S02]  /*0680*/  SHFL.UP P5, R12, R14, R13, R16 ;  /* 0x0400000d0e0c7389 */ /* 0x00006400000a0010 */
[----:B01----:R-:W-:Y:S05]  /*0690*/  ENDCOLLECTIVE ;  /* 0x000000000000791b */ /* 0x003fea0003800000 */
.L_x_5:
[----:B------:R-:W-:Y:S02]  /*06a0*/  IMAD.MOV.U32 R13, RZ, RZ, 0x10 ;  /* 0x00000010ff0d7424 */ /* 0x000fe400078e00ff */
[----:B------:R-:W-:-:S05]  /*06b0*/  IMAD.MOV.U32 R10, RZ, RZ, R12 ;  /* 0x000000ffff0a7224 */ /* 0x000fca00078e000c */
[----:B------:R-:W-:-:S04]  /*06c0*/  SEL R10, R10, RZ, P3 ;  /* 0x000000ff0a0a7207 */ /* 0x000fc80001800000 */
[----:B------:R-:W-:-:S05]  /*06d0*/  IADD3 R10, PT, PT, R9, R10, RZ ;  /* 0x0000000a090a7210 */ /* 0x000fca0007ffe0ff */
[----:B------:R-:W-:-:S07]  /*06e0*/  IMAD.MOV.U32 R14, RZ, RZ, R10 ;  /* 0x000000ffff0e7224 */ /* 0x000fce00078e000a */
[----:B------:R-:W-:Y:S05]  /*06f0*/  WARPSYNC.COLLECTIVE R11, `(.L_x_6) ;  /* 0x000000000b087348 */ /* 0x000fea0003c00000 */
[----:B------:R0:W1:Y:S02]  /*0700*/  SHFL.UP P5, R12, R14, R13, R16 ;  /* 0x0400000d0e0c7389 */ /* 0x00006400000a0010 */
[----:B01----:R-:W-:Y:S05]  /*0710*/  ENDCOLLECTIVE ;  /* 0x000000000000791b */ /* 0x003fea0003800000 */
.L_x_6:
[----:B------:R-:W-:Y:S01]  /*0720*/  IMAD.MOV.U32 R6, RZ, RZ, R12 ;  /* 0x000000ffff067224 */ /* 0x000fe200078e000c */
[----:B------:R-:W-:Y:S06]  /*0730*/  BRA `(.L_x_7) ;  /* 0xfffffffc002c7947 */ /* 0x000fec000383ffff */
.L_x_8:
[----:B------:R-:W-:-:S00]  /*0740*/  BRA `(.L_x_8) ;  /* 0xfffffffc00fc7947 */ /* 0x000fc0000383ffff */
[----:B------:R-:W-:-:S00]  /*0750*/  NOP ;  /* 0x0000000000007918 */ /* 0x000fc00000000000 */
        /* <DEDUP_REMOVED lines=10> */
.L_x_15:


//--------------------- .text._Z15prefixSumSharedPiS_i --------------------------
	.section	.text._Z15prefixSumSharedPiS_i,"ax",@progbits
	.align	128
        .global         _Z15prefixSumSharedPiS_i
        .type           _Z15prefixSumSharedPiS_i,@function
        .size           _Z15prefixSumSharedPiS_i,(.L_x_16 - _Z15prefixSumSharedPiS_i)
        .other          _Z15prefixSumSharedPiS_i,@"STO_CUDA_ENTRY STV_DEFAULT"
_Z15prefixSumSharedPiS_i:
.text._Z15prefixSumSharedPiS_i:
[----:B------:R-:W-:Y:S01]  /*0000*/  LDC R1, c[0x0][0x37c] ;  /* 0x0000df00ff017b82 */ /* 0x000fe20000000800 */
[----:B------:R-:W0:Y:S07]  /*0010*/  S2R R4, SR_TID.X ;  /* 0x0000000000047919 */ /* 0x000e2e0000002100 */
[----:B------:R-:W0:Y:S01]  /*0020*/  S2UR UR4, SR_CTAID.X ;  /* 0x00000000000479c3 */ /* 0x000e220000002500 */
[----:B------:R-:W1:Y:S01]  /*0030*/  LDCU UR5, c[0x0][0x390] ;  /* 0x00007200ff0577ac */ /* 0x000e620008000800 */
[----:B------:R-:W2:Y:S06]  /*0040*/  LDCU.64 UR6, c[0x0][0x358] ;  /* 0x00006b00ff0677ac */ /* 0x000eac0008000a00 */
[----:B------:R-:W0:Y:S02]  /*0050*/  LDC R9, c[0x0][0x360] ;  /* 0x0000d800ff097b82 */ /* 0x000e240000000800 */
[----:B0-----:R-:W-:-:S05]  /*0060*/  IMAD R5, R9, UR4, R4 ;  /* 0x0000000409057c24 */ /* 0x001fca000f8e0204 */
[----:B-1----:R-:W-:-:S13]  /*0070*/  ISETP.GE.AND P0, PT, R5, UR5, PT ;  /* 0x0000000505007c0c */ /* 0x002fda000bf06270 */
[----:B------:R-:W0:Y:S02]  /*0080*/  @!P0 LDC.64 R2, c[0x0][0x380] ;  /* 0x0000e000ff028b82 */ /* 0x000e240000000a00 */
[----:B0-----:R-:W-:-:S06]  /*0090*/  @!P0 IMAD.WIDE R2, R5, 0x4, R2 ;  /* 0x0000000405028825 */ /* 0x001fcc00078e0202 */
[----:B--2---:R-:W2:Y:S01]  /*00a0*/  @!P0 LDG.E R3, desc[UR6][R2.64] ;  /* 0x0000000602038981 */ /* 0x004ea2000c1e1900 */
[----:B------:R-:W0:Y:S01]  /*00b0*/  S2UR UR5, SR_CgaCtaId ;  /* 0x00000000000579c3 */ /* 0x000e220000008800 */
[----:B------:R-:W-:Y:S01]  /*00c0*/  UMOV UR4, 0x400 ;  /* 0x0000040000047882 */ /* 0x000fe20000000000 */
[----:B------:R-:W-:Y:S01]  /*00d0*/  ISETP.GE.U32.AND P1, PT, R9, 0x2, PT ;  /* 0x000000020900780c */ /* 0x000fe20003f26070 */
[----:B0-----:R-:W-:-:S06]  /*00e0*/  ULEA UR4, UR5, UR4, 0x18 ;  /* 0x0000000405047291 */ /* 0x001fcc000f8ec0ff */
[----:B------:R-:W-:-:S05]  /*00f0*/  LEA R0, R4, UR4, 0x2 ;  /* 0x0000000404007c11 */ /* 0x000fca000f8e10ff */
[----:B--2---:R0:W-:Y:S01]  /*0100*/  @!P0 STS [R0], R3 ;  /* 0x0000000300008388 */ /* 0x0041e20000000800 */
[----:B------:R-:W-:Y:S06]  /*0110*/  BAR.SYNC.DEFER_BLOCKING 0x0 ;  /* 0x0000000000007b1d */ /* 0x000fec0000010000 */
[----:B------:R-:W-:Y:S05]  /*0120*/  @!P1 BRA `(.L_x_9) ;  /* 0x0000000000389947 */ /* 0x000fea0003800000 */
[----:B------:R-:W-:-:S05]  /*0130*/  UMOV UR5, 0x1 ;  /* 0x0000000100057882 */ /* 0x000fca0000000000 */
.L_x_10:
[----:B------:R-:W-:Y:S01]  /*0140*/  ISETP.GE.U32.AND P0, PT, R4, UR5, PT ;  /* 0x0000000504007c0c */ /* 0x000fe2000bf06070 */
[----:B------:R-:W-:-:S12]  /*0150*/  IMAD.MOV.U32 R2, RZ, RZ, RZ ;  /* 0x000000ffff027224 */ /* 0x000fd800078e00ff */
[----:B0-----:R-:W-:Y:S01]  /*0160*/  @P0 VIADD R3, R4, -UR5 ;  /* 0x8000000504030c36 */ /* 0x001fe20008000000 */
[----:B------:R-:W-:-:S04]  /*0170*/  USHF.L.U32 UR5, UR5, 0x1, URZ ;  /* 0x0000000105057899 */ /* 0x000fc800080006ff */
[----:B------:R-:W-:-:S05]  /*0180*/  @P0 LEA R3, R3, UR4, 0x2 ;  /* 0x0000000403030c11 */ /* 0x000fca000f8e10ff */
[----:B------:R-:W-:Y:S01]  /*0190*/  @P0 LDS R2, [R3] ;  /* 0x0000000003020984 */ /* 0x000fe20000000800 */
[----:B------:R-:W-:Y:S01]  /*01a0*/  BAR.SYNC.DEFER_BLOCKING 0x0 ;  /* 0x0000000000007b1d */ /* 0x000fe20000010000 */
[----:B------:R-:W-:-:S05]  /*01b0*/  ISETP.LE.U32.AND P0, PT, R9, UR5, PT ;  /* 0x0000000509007c0c */ /* 0x000fca000bf03070 */
[----:B-1----:R-:W0:Y:S02]  /*01c0*/  LDS R7, [R0] ;  /* 0x0000000000077984 */ /* 0x002e240000000800 */
[----:B0-----:R-:W-:-:S05]  /*01d0*/  IMAD.IADD R7, R7, 0x1, R2 ;  /* 0x0000000107077824 */ /* 0x001fca00078e0202 */
[----:B------:R1:W-:Y:S01]  /*01e0*/  STS [R0], R7 ;  /* 0x0000000700007388 */ /* 0x0003e20000000800 */
[----:B------:R-:W-:Y:S06]  /*01f0*/  BAR.SYNC.DEFER_BLOCKING 0x0 ;  /* 0x0000000000007b1d */ /* 0x000fec0000010000 */
[----:B------:R-:W-:Y:S05]  /*0200*/  @!P0 BRA `(.L_x_10) ;  /* 0xfffffffc00cc8947 */ /* 0x000fea000383ffff */
.L_x_9:
[----:B------:R-:W2:Y:S02]  /*0210*/  LDCU UR4, c[0x0][0x390] ;  /* 0x00007200ff0477ac */ /* 0x000ea40008000800 */
[----:B--2---:R-:W-:-:S13]  /*0220*/  ISETP.GE.AND P0, PT, R5, UR4, PT ;  /* 0x0000000405007c0c */ /* 0x004fda000bf06270 */
[----:B------:R-:W-:Y:S05]  /*0230*/  @P0 EXIT ;  /* 0x000000000000094d */ /* 0x000fea0003800000 */
[----:B-1----:R-:W1:Y:S01]  /*0240*/  LDS R7, [R0] ;  /* 0x0000000000077984 */ /* 0x002e620000000800 */
[----:B0-----:R-:W0:Y:S02]  /*0250*/  LDC.64 R2, c[0x0][0x388] ;  /* 0x0000e200ff027b82 */ /* 0x001e240000000a00 */
[----:B0-----:R-:W-:-:S05]  /*0260*/  IMAD.WIDE R2, R5, 0x4, R2 ;  /* 0x0000000405027825 */ /* 0x001fca00078e0202 */
[----:B-1----:R-:W-:Y:S01]  /*0270*/  STG.E desc[UR6][R2.64], R7 ;  /* 0x0000000702007986 */ /* 0x002fe2000c101906 */
[----:B------:R-:W-:Y:S05]  /*0280*/  EXIT ;  /* 0x000000000000794d */ /* 0x000fea0003800000 */
.L_x_11:
        /* <DEDUP_REMOVED lines=15> */
.L_x_16:


//--------------------- .text._Z15prefixSumGlobalPiS_i --------------------------
	.section	.text._Z15prefixSumGlobalPiS_i,"ax",@progbits
	.align	128
        .global         _Z15prefixSumGlobalPiS_i
        .type           _Z15prefixSumGlobalPiS_i,@function
        .size           _Z15prefixSumGlobalPiS_i,(.L_x_17 - _Z15prefixSumGlobalPiS_i)
        .other          _Z15prefixSumGlobalPiS_i,@"STO_CUDA_ENTRY STV_DEFAULT"
_Z15prefixSumGlobalPiS_i:
.text._Z15prefixSumGlobalPiS_i:
        /* <DEDUP_REMOVED lines=12> */
[----:B------:R-:W0:Y:S01]  /*00c0*/  S2UR UR5, SR_CgaCtaId ;  /* 0x00000000000579c3 */ /* 0x000e220000008800 */
[----:B------:R-:W-:Y:S01]  /*00d0*/  UMOV UR4, 0x400 ;  /* 0x0000040000047882 */ /* 0x000fe20000000000 */
[----:B------:R-:W-:Y:S01]  /*00e0*/  ISETP.GE.U32.AND P0, PT, R9, 0x2, PT ;  /* 0x000000020900780c */ /* 0x000fe20003f06070 */
[----:B0-----:R-:W-:-:S06]  /*00f0*/  ULEA UR4, UR5, UR4, 0x18 ;  /* 0x0000000405047291 */ /* 0x001fcc000f8ec0ff */
[----:B------:R-:W-:-:S05]  /*0100*/  LEA R7, R4, UR4, 0x2 ;  /* 0x0000000404077c11 */ /* 0x000fca000f8e10ff */
[----:B--2---:R0:W-:Y:S01]  /*0110*/  STS [R7], R2 ;  /* 0x0000000207007388 */ /* 0x0041e20000000800 */
[----:B------:R-:W-:Y:S06]  /*0120*/  BAR.SYNC.DEFER_BLOCKING 0x0 ;  /* 0x0000000000007b1d */ /* 0x000fec0000010000 */
[----:B------:R-:W-:Y:S05]  /*0130*/  @!P0 BRA `(.L_x_12) ;  /* 0x0000000000388947 */ /* 0x000fea0003800000 */
[----:B------:R-:W-:-:S05]  /*0140*/  UMOV UR5, 0x1 ;  /* 0x0000000100057882 */ /* 0x000fca0000000000 */
.L_x_13:
[----:B------:R-:W-:Y:S01]  /*0150*/  ISETP.GE.U32.AND P0, PT, R4, UR5, PT ;  /* 0x0000000504007c0c */ /* 0x000fe2000bf06070 */
[----:B-1----:R-:W-:-:S12]  /*0160*/  IMAD.MOV.U32 R0, RZ, RZ, RZ ;  /* 0x000000ffff007224 */ /* 0x002fd800078e00ff */
[----:B0-----:R-:W-:Y:S01]  /*0170*/  @P0 VIADD R2, R4, -UR5 ;  /* 0x8000000504020c36 */ /* 0x001fe20008000000 */
[----:B------:R-:W-:-:S04]  /*0180*/  USHF.L.U32 UR5, UR5, 0x1, URZ ;  /* 0x0000000105057899 */ /* 0x000fc800080006ff */
[----:B------:R-:W-:-:S05]  /*0190*/  @P0 LEA R2, R2, UR4, 0x2 ;  /* 0x0000000402020c11 */ /* 0x000fca000f8e10ff */
[----:B------:R-:W-:Y:S01]  /*01a0*/  @P0 LDS R0, [R2] ;  /* 0x0000000002000984 */ /* 0x000fe20000000800 */
[----:B------:R-:W-:Y:S01]  /*01b0*/  BAR.SYNC.DEFER_BLOCKING 0x0 ;  /* 0x0000000000007b1d */ /* 0x000fe20000010000 */
[----:B------:R-:W-:-:S05]  /*01c0*/  ISETP.LE.U32.AND P0, PT, R9, UR5, PT ;  /* 0x0000000509007c0c */ /* 0x000fca000bf03070 */
[----:B------:R-:W0:Y:S02]  /*01d0*/  LDS R3, [R7] ;  /* 0x0000000007037984 */ /* 0x000e240000000800 */
[----:B0-----:R-:W-:-:S05]  /*01e0*/  IMAD.IADD R0, R3, 0x1, R0 ;  /* 0x0000000103007824 */ /* 0x001fca00078e0200 */
[----:B------:R1:W-:Y:S01]  /*01f0*/  STS [R7], R0 ;  /* 0x0000000007007388 */ /* 0x0003e20000000800 */
[----:B------:R-:W-:Y:S06]  /*0200*/  BAR.SYNC.DEFER_BLOCKING 0x0 ;  /* 0x0000000000007b1d */ /* 0x000fec0000010000 */
[----:B------:R-:W-:Y:S05]  /*0210*/  @!P0 BRA `(.L_x_13) ;  /* 0xfffffffc00cc8947 */ /* 0x000fea000383ffff */
.L_x_12:
[----:B01----:R-:W0:Y:S01]  /*0220*/  LDS R7, [R7] ;  /* 0x0000000007077984 */ /* 0x003e220000000800 */
[----:B------:R-:W1:Y:S02]  /*0230*/  LDC.64 R2, c[0x0][0x388] ;  /* 0x0000e200ff027b82 */ /* 0x000e640000000a00 */
[----:B-1----:R-:W-:-:S05]  /*0240*/  IMAD.WIDE R2, R5, 0x4, R2 ;  /* 0x0000000405027825 */ /* 0x002fca00078e0202 */
[----:B0-----:R-:W-:Y:S01]  /*0250*/  STG.E desc[UR6][R2.64], R7 ;  /* 0x0000000702007986 */ /* 0x001fe2000c101906 */
[----:B------:R-:W-:Y:S05]  /*0260*/  EXIT ;  /* 0x000000000000794d */ /* 0x000fea0003800000 */
.L_x_14:
        /* <DEDUP_REMOVED lines=9> */
.L_x_17:


//--------------------- .nv.shared._Z20prefixSumWarpShufflePiS_i --------------------------
	.section	.nv.shared._Z20prefixSumWarpShufflePiS_i,"aw",@nobits
	.sectionflags	@""
	.align	4
.nv.shared._Z20prefixSumWarpShufflePiS_i:
	.zero		1152


//--------------------- .nv.shared.reserved.0     --------------------------
	.section	.nv.shared.reserved.0,"aw",@nobits
	.weak		__nv_reservedSMEM_offset_0_alias
	.size		__nv_reservedSMEM_offset_0_alias, 0, 64
	.other		__nv_reservedSMEM_offset_0_alias,@"STO_CUDA_RESERVED_SHARED STV_DEFAULT"
__nv_reservedSMEM_offset_0_alias:
	.zero		0
	.zero		64


//--------------------- .nv.shared._Z15prefixSumSharedPiS_i --------------------------
	.section	.nv.shared._Z15prefixSumSharedPiS_i,"aw",@nobits
	.sectionflags	@""
	.align	4
.nv.shared._Z15prefixSumSharedPiS_i:
	.zero		5120


//--------------------- .nv.shared._Z15prefixSumGlobalPiS_i --------------------------
	.section	.nv.shared._Z15prefixSumGlobalPiS_i,"aw",@nobits
	.sectionflags	@""
	.align	4
.nv.shared._Z15prefixSumGlobalPiS_i:
	.zero		5120


//--------------------- .nv.constant0._Z20prefixSumWarpShufflePiS_i --------------------------
	.section	.nv.constant0._Z20prefixSumWarpShufflePiS_i,"a",@progbits
	.sectionflags	@""
	.align	4
.nv.constant0._Z20prefixSumWarpShufflePiS_i:
	.zero		916


//--------------------- .nv.constant0._Z15prefixSumSharedPiS_i --------------------------
	.section	.nv.constant0._Z15prefixSumSharedPiS_i,"a",@progbits
	.sectionflags	@""
	.align	4
.nv.constant0._Z15prefixSumSharedPiS_i:
	.zero		916


//--------------------- .nv.constant0._Z15prefixSumGlobalPiS_i --------------------------
	.section	.nv.constant0._Z15prefixSumGlobalPiS_i,"a",@progbits
	.sectionflags	@""
	.align	4
.nv.constant0._Z15prefixSumGlobalPiS_i:
	.zero		916


//--------------------- SYMBOLS --------------------------

	.type		.nv.reservedSmem.offset0,@object
	.size		.nv.reservedSmem.offset0,0x4
	.type		.nv.reservedSmem.cap,@object
	.size		.nv.reservedSmem.cap,0x4
